	.headerflags	@"EF_CUDA_TEXMODE_UNIFIED EF_CUDA_64BIT_ADDRESS EF_CUDA_ACCELERATORS EF_CUDA_SM90 EF_CUDA_VIRTUAL_SM(EF_CUDA_SM90)"
	.elftype	@"ET_EXEC"


//--------------------- .nv.info                  --------------------------
	.section	.nv.info,"",@"SHT_CUDA_INFO"
	.align	4


	//----- nvinfo : EIATTR_REGCOUNT
	.align		4
        /*0000*/ 	.byte	0x04, 0x2f
        /*0002*/ 	.short	(.L_1 - .L_0)
	.align		4
.L_0:
        /*0004*/ 	.word	index@(triton_poi_fused_clone_2)
        /*0008*/ 	.word	0x00000018


	//----- nvinfo : EIATTR_MIN_STACK_SIZE
	.align		4
.L_1:
        /*000c*/ 	.byte	0x04, 0x12
        /*000e*/ 	.short	(.L_3 - .L_2)
	.align		4
.L_2:
        /*0010*/ 	.word	index@(triton_poi_fused_clone_2)
        /*0014*/ 	.word	0x00000000


	//----- nvinfo : EIATTR_FRAME_SIZE
	.align		4
.L_3:
        /*0018*/ 	.byte	0x04, 0x11
        /*001a*/ 	.short	(.L_5 - .L_4)
	.align		4
.L_4:
        /*001c*/ 	.word	index@(triton_poi_fused_clone_2)
        /*0020*/ 	.word	0x00000000


	//----- nvinfo : EIATTR_MIN_STACK_SIZE
	.align		4
.L_5:
        /*0024*/ 	.byte	0x04, 0x12
        /*0026*/ 	.short	(.L_7 - .L_6)
	.align		4
.L_6:
        /*0028*/ 	.word	index@(triton_poi_fused_clone_2)
        /*002c*/ 	.word	0x00000000
.L_7:


//--------------------- .nv.info.triton_poi_fused_clone_2 --------------------------
	.section	.nv.info.triton_poi_fused_clone_2,"",@"SHT_CUDA_INFO"
	.sectionflags	@""
	.align	4


	//----- nvinfo : EIATTR_CUDA_API_VERSION
	.align		4
        /*0000*/ 	.byte	0x04, 0x37
        /*0002*/ 	.short	(.L_9 - .L_8)
.L_8:
        /*0004*/ 	.word	0x0000007c


	//----- nvinfo : EIATTR_KPARAM_INFO
	.align		4
.L_9:
        /*0008*/ 	.byte	0x04, 0x17
        /*000a*/ 	.short	(.L_11 - .L_10)
.L_10:
        /*000c*/ 	.word	0x00000000
        /*0010*/ 	.short	0x0005
        /*0012*/ 	.short	0x0024
        /*0014*/ 	.byte	0x00, 0xf0, 0x11, 0x00


	//----- nvinfo : EIATTR_KPARAM_INFO
	.align		4
.L_11:
        /*0018*/ 	.byte	0x04, 0x17
        /*001a*/ 	.short	(.L_13 - .L_12)
.L_12:
        /*001c*/ 	.word	0x00000000
        /*0020*/ 	.short	0x0004
        /*0022*/ 	.short	0x0020
        /*0024*/ 	.byte	0x00, 0xf0, 0x11, 0x00


	//----- nvinfo : EIATTR_KPARAM_INFO
	.align		4
.L_13:
        /*0028*/ 	.byte	0x04, 0x17
        /*002a*/ 	.short	(.L_15 - .L_14)
.L_14:
        /*002c*/ 	.word	0x00000000
        /*0030*/ 	.short	0x0003
        /*0032*/ 	.short	0x0018
        /*0034*/ 	.byte	0x00, 0xf4, 0x21, 0x00


	//----- nvinfo : EIATTR_KPARAM_INFO
	.align		4
.L_15:
        /*0038*/ 	.byte	0x04, 0x17
        /*003a*/ 	.short	(.L_17 - .L_16)
.L_16:
        /*003c*/ 	.word	0x00000000
        /*0040*/ 	.short	0x0002
        /*0042*/ 	.short	0x0010
        /*0044*/ 	.byte	0x00, 0xf4, 0x21, 0x00


	//----- nvinfo : EIATTR_KPARAM_INFO
	.align		4
.L_17:
        /*0048*/ 	.byte	0x04, 0x17
        /*004a*/ 	.short	(.L_19 - .L_18)
.L_18:
        /*004c*/ 	.word	0x00000000
        /*0050*/ 	.short	0x0001
        /*0052*/ 	.short	0x0008
        /*0054*/ 	.byte	0x00, 0xf4, 0x21, 0x00


	//----- nvinfo : EIATTR_KPARAM_INFO
	.align		4
.L_19:
        /*0058*/ 	.byte	0x04, 0x17
        /*005a*/ 	.short	(.L_21 - .L_20)
.L_20:
        /*005c*/ 	.word	0x00000000
        /*0060*/ 	.short	0x0000
        /*0062*/ 	.short	0x0000
        /*0064*/ 	.byte	0x00, 0xf4, 0x21, 0x00


	//----- nvinfo : EIATTR_SPARSE_MMA_MASK
	.align		4
.L_21:
        /*0068*/ 	.byte	0x03, 0x50
        /*006a*/ 	.short	0x0000


	//----- nvinfo : EIATTR_MAXREG_COUNT
	.align		4
        /*006c*/ 	.byte	0x03, 0x1b
        /*006e*/ 	.short	0x00ff


	//----- nvinfo : EIATTR_EXIT_INSTR_OFFSETS
	.align		4
        /*0070*/ 	.byte	0x04, 0x1c
        /*0072*/ 	.short	(.L_23 - .L_22)


	//   ....[0]....
.L_22:
        /*0074*/ 	.word	0x000006b0


	//   ....[1]....
        /*0078*/ 	.word	0x000006d0


	//----- nvinfo : EIATTR_REQNTID
	.align		4
.L_23:
        /*007c*/ 	.byte	0x04, 0x10
        /*007e*/ 	.short	(.L_25 - .L_24)
.L_24:
        /*0080*/ 	.word	0x00000080
        /*0084*/ 	.word	0x00000001
        /*0088*/ 	.word	0x00000001


	//----- nvinfo : EIATTR_CBANK_PARAM_SIZE
	.align		4
.L_25:
        /*008c*/ 	.byte	0x03, 0x19
        /*008e*/ 	.short	0x0028


	//----- nvinfo : EIATTR_PARAM_CBANK
	.align		4
        /*0090*/ 	.byte	0x04, 0x0a
        /*0092*/ 	.short	(.L_27 - .L_26)
	.align		4
.L_26:
        /*0094*/ 	.word	index@(.nv.constant0.triton_poi_fused_clone_2)
        /*0098*/ 	.short	0x0210
        /*009a*/ 	.short	0x0028


	//----- nvinfo : EIATTR_SW_WAR
	.align		4
.L_27:
        /*009c*/ 	.byte	0x04, 0x36
        /*009e*/ 	.short	(.L_29 - .L_28)
.L_28:
        /*00a0*/ 	.word	0x00000008
.L_29:


//--------------------- .nv.callgraph             --------------------------
	.section	.nv.callgraph,"",@"SHT_CUDA_CALLGRAPH"
	.align	4
	.sectionentsize	8
	.align		4
        /*0000*/ 	.word	0x00000000
	.align		4
        /*0004*/ 	.word	0xffffffff
	.align		4
        /*0008*/ 	.word	0x00000000
	.align		4
        /*000c*/ 	.word	0xfffffffe
	.align		4
        /*0010*/ 	.word	0x00000000
	.align		4
        /*0014*/ 	.word	0xfffffffd
	.align		4
        /*0018*/ 	.word	0x00000000
	.align		4
        /*001c*/ 	.word	0xfffffffc


//--------------------- .text.triton_poi_fused_clone_2 --------------------------
	.section	.text.triton_poi_fused_clone_2,"ax",@progbits
	.sectionflags	@"SHF_BARRIERS=1"
	.align	128
        .global         triton_poi_fused_clone_2
        .type           triton_poi_fused_clone_2,@function
        .size           triton_poi_fused_clone_2,(.L_x_1 - triton_poi_fused_clone_2)
        .other          triton_poi_fused_clone_2,@"STO_CUDA_ENTRY STV_DEFAULT"
triton_poi_fused_clone_2:
.text.triton_poi_fused_clone_2:
[----:B------:R-:W0:Y:S02]  /*0000*/  LDC R1, c[0x0][0x28] ;  /* 0x00000a00ff017b82 */ /* 0x000e240000000800 */
[----:B------:R-:W1:Y:S01]  /*0010*/  S2R R11, SR_CTAID.Y ;  /* 0x00000000000b7919 */ /* 0x000e620000002600 */
[----:B------:R-:W2:Y:S01]  /*0020*/  LDC.64 R6, c[0x0][0x210] ;  /* 0x00008400ff067b82 */ /* 0x000ea20000000a00 */
[----:B------:R-:W-:Y:S01]  /*0030*/  ULDC.64 UR6, c[0x0][0x208] ;  /* 0x0000820000067ab9 */ /* 0x000fe20000000a00 */
[----:B------:R-:W3:Y:S01]  /*0040*/  S2R R10, SR_TID.X ;  /* 0x00000000000a7919 */ /* 0x000ee20000002100 */
[----:B------:R-:W4:Y:S01]  /*0050*/  S2R R3, SR_CTAID.X ;  /* 0x0000000000037919 */ /* 0x000f220000002500 */
[--C-:B-1----:R-:W-:Y:S01]  /*0060*/  SHF.R.S32.HI R9, RZ, 0x17, R11.reuse ;  /* 0x00000017ff097819 */ /* 0x102fe2000001140b */
[----:B------:R-:W-:Y:S01]  /*0070*/  IMAD.SHL.U32 R5, R11, 0x100, RZ ;  /* 0x000001000b057824 */ /* 0x000fe200078e00ff */
[----:B---3--:R-:W-:Y:S02]  /*0080*/  LOP3.LUT R4, R10, 0x7f, RZ, 0xc0, !PT ;  /* 0x0000007f0a047812 */ /* 0x008fe400078ec0ff */
[----:B------:R-:W-:Y:S02]  /*0090*/  SGXT R9, R9, 0x1 ;  /* 0x000000010909781a */ /* 0x000fe40000000200 */
[----:B------:R-:W-:-:S02]  /*00a0*/  PRMT R0, R4, 0x6540, R11 ;  /* 0x0000654004007816 */ /* 0x000fc4000000000b */
[----:B------:R-:W-:Y:S02]  /*00b0*/  LOP3.LUT R2, R5, 0x80, R4, 0xfe, !PT ;  /* 0x0000008005027812 */ /* 0x000fe400078efe04 */
[CC--:B------:R-:W-:Y:S02]  /*00c0*/  LEA.HI R8, R9.reuse, R0.reuse, RZ, 0x2 ;  /* 0x0000000009087211 */ /* 0x0c0fe400078f10ff */
[C---:B------:R-:W-:Y:S02]  /*00d0*/  LEA.HI R13, R9.reuse, R0, RZ, 0x5 ;  /* 0x00000000090d7211 */ /* 0x040fe400078f28ff */
[----:B------:R-:W-:Y:S02]  /*00e0*/  SHF.R.S32.HI R5, RZ, 0x2, R8 ;  /* 0x00000002ff057819 */ /* 0x000fe40000011408 */
[----:B------:R-:W-:Y:S02]  /*00f0*/  LEA.HI R15, R9, R2, RZ, 0x5 ;  /* 0x00000002090f7211 */ /* 0x000fe400078f28ff */
[----:B------:R-:W-:-:S02]  /*0100*/  LEA.HI R8, R8, R5, RZ, 0x1 ;  /* 0x0000000508087211 */ /* 0x000fc400078f08ff */
[----:B------:R-:W-:Y:S02]  /*0110*/  LEA.HI R12, R9, R2, RZ, 0x2 ;  /* 0x00000002090c7211 */ /* 0x000fe400078f10ff */
[----:B------:R-:W-:Y:S02]  /*0120*/  SHF.R.S32.HI R14, RZ, 0x5, R13 ;  /* 0x00000005ff0e7819 */ /* 0x000fe4000001140d */
[----:B------:R-:W-:Y:S02]  /*0130*/  SHF.R.S32.HI R15, RZ, 0x5, R15 ;  /* 0x00000005ff0f7819 */ /* 0x000fe4000001140f */
[----:B------:R-:W-:Y:S02]  /*0140*/  LOP3.LUT R8, R8, 0x1ffffffe, RZ, 0xc0, !PT ;  /* 0x1ffffffe08087812 */ /* 0x000fe400078ec0ff */
[----:B------:R-:W-:Y:S02]  /*0150*/  SHF.R.S32.HI R13, RZ, 0x2, R12 ;  /* 0x00000002ff0d7819 */ /* 0x000fe4000001140c */
[----:B------:R-:W-:Y:S01]  /*0160*/  LEA.HI R16, R14, R14, RZ, 0x2 ;  /* 0x0000000e0e107211 */ /* 0x000fe200078f10ff */
[----:B------:R-:W-:Y:S01]  /*0170*/  IMAD.IADD R8, R5, 0x1, -R8 ;  /* 0x0000000105087824 */ /* 0x000fe200078e0a08 */
[----:B------:R-:W-:-:S02]  /*0180*/  LEA.HI R17, R15, R15, RZ, 0x2 ;  /* 0x0000000f0f117211 */ /* 0x000fc400078f10ff */
[----:B------:R-:W-:Y:S02]  /*0190*/  LEA.HI R12, R12, R13, RZ, 0x1 ;  /* 0x0000000d0c0c7211 */ /* 0x000fe400078f08ff */
[----:B------:R-:W-:Y:S02]  /*01a0*/  LOP3.LUT R5, R16, 0xfffffffc, RZ, 0xc0, !PT ;  /* 0xfffffffc10057812 */ /* 0x000fe400078ec0ff */
[----:B------:R-:W-:Y:S02]  /*01b0*/  LOP3.LUT R16, R17, 0xfffffffc, RZ, 0xc0, !PT ;  /* 0xfffffffc11107812 */ /* 0x000fe400078ec0ff */
[----:B------:R-:W-:Y:S01]  /*01c0*/  LOP3.LUT R12, R12, 0x1ffffffe, RZ, 0xc0, !PT ;  /* 0x1ffffffe0c0c7812 */ /* 0x000fe200078ec0ff */
[----:B------:R-:W-:Y:S01]  /*01d0*/  IMAD.IADD R14, R14, 0x1, -R5 ;  /* 0x000000010e0e7824 */ /* 0x000fe200078e0a05 */
[----:B----4-:R-:W-:Y:S01]  /*01e0*/  ISETP.GE.AND P0, PT, R3, 0x2, PT ;  /* 0x000000020300780c */ /* 0x010fe20003f06270 */
[----:B------:R-:W-:Y:S02]  /*01f0*/  IMAD.IADD R16, R15, 0x1, -R16 ;  /* 0x000000010f107824 */ /* 0x000fe400078e0a10 */
[----:B------:R-:W-:Y:S01]  /*0200*/  IMAD.IADD R5, R13, 0x1, -R12 ;  /* 0x000000010d057824 */ /* 0x000fe200078e0a0c */
[----:B------:R-:W-:Y:S01]  /*0210*/  ISETP.LT.AND P1, PT, R0, 0x200, !P0 ;  /* 0x000002000000780c */ /* 0x000fe20004721270 */
[C---:B------:R-:W-:Y:S01]  /*0220*/  IMAD R13, R3.reuse, 0x4, R14 ;  /* 0x00000004030d7824 */ /* 0x040fe200078e020e */
[----:B------:R-:W-:Y:S01]  /*0230*/  ISETP.LT.AND P2, PT, R2, 0x200, !P0 ;  /* 0x000002000200780c */ /* 0x000fe20004741270 */
[----:B------:R-:W-:-:S02]  /*0240*/  IMAD R16, R3, 0x4, R16 ;  /* 0x0000000403107824 */ /* 0x000fc400078e0210 */
[----:B------:R-:W-:Y:S01]  /*0250*/  IMAD R8, R8, 0x8, R13 ;  /* 0x0000000808087824 */ /* 0x000fe200078e020d */
[----:B------:R-:W-:Y:S01]  /*0260*/  CS2R R12, SRZ ;  /* 0x00000000000c7805 */ /* 0x000fe2000001ff00 */
[----:B------:R-:W-:Y:S02]  /*0270*/  IMAD R5, R5, 0x8, R16 ;  /* 0x0000000805057824 */ /* 0x000fe400078e0210 */
[----:B--2---:R-:W-:-:S04]  /*0280*/  IMAD.WIDE R16, R8, 0x4, R6 ;  /* 0x0000000408107825 */ /* 0x004fc800078e0206 */
[----:B------:R-:W-:Y:S01]  /*0290*/  IMAD.WIDE R6, R5, 0x4, R6 ;  /* 0x0000000405067825 */ /* 0x000fe200078e0206 */
[----:B------:R-:W2:Y:S04]  /*02a0*/  @P1 LDG.E.EL R12, desc[UR6][R16.64] ;  /* 0x00000006100c1981 */ /* 0x000ea8000c2e1900 */
[----:B------:R1:W3:Y:S01]  /*02b0*/  @P2 LDG.E.EL R13, desc[UR6][R6.64] ;  /* 0x00000006060d2981 */ /* 0x0002e2000c2e1900 */
[----:B------:R-:W4:Y:S01]  /*02c0*/  S2UR UR5, SR_CgaCtaId ;  /* 0x00000000000579c3 */ /* 0x000f220000008800 */
[----:B------:R-:W-:Y:S01]  /*02d0*/  IMAD.SHL.U32 R10, R10, 0x2, RZ ;  /* 0x000000020a0a7824 */ /* 0x000fe200078e00ff */
[----:B------:R-:W-:-:S04]  /*02e0*/  UMOV UR4, 0x400 ;  /* 0x0000040000047882 */ /* 0x000fc80000000000 */
[----:B------:R-:W-:Y:S02]  /*02f0*/  LOP3.LUT R10, R10, 0xfe, RZ, 0xc0, !PT ;  /* 0x000000fe0a0a7812 */ /* 0x000fe400078ec0ff */
[----:B-1----:R-:W1:Y:S02]  /*0300*/  LDC.64 R6, c[0x0][0x218] ;  /* 0x00008600ff067b82 */ /* 0x002e640000000a00 */
[----:B------:R-:W-:-:S04]  /*0310*/  PRMT R14, R10, 0x6540, R11 ;  /* 0x000065400a0e7816 */ /* 0x000fc8000000000b */
[CC--:B------:R-:W-:Y:S02]  /*0320*/  LEA.HI R11, R9.reuse, R14.reuse, RZ, 0x2 ;  /* 0x0000000e090b7211 */ /* 0x0c0fe400078f10ff */
[CC--:B------:R-:W-:Y:S02]  /*0330*/  LEA.HI R15, R9.reuse, R14.reuse, RZ, 0x3 ;  /* 0x0000000e090f7211 */ /* 0x0c0fe400078f18ff */
[----:B------:R-:W-:Y:S02]  /*0340*/  LEA.HI R9, R9, R14, RZ, 0x7 ;  /* 0x0000000e09097211 */ /* 0x000fe400078f38ff */
[----:B------:R-:W-:Y:S02]  /*0350*/  SHF.R.S32.HI R20, RZ, 0x2, R11 ;  /* 0x00000002ff147819 */ /* 0x000fe4000001140b */
[--C-:B------:R-:W-:Y:S01]  /*0360*/  SHF.R.S32.HI R18, RZ, 0x3, R15.reuse ;  /* 0x00000003ff127819 */ /* 0x100fe2000001140f */
[----:B------:R-:W-:Y:S01]  /*0370*/  IMAD.SHL.U32 R9, R9, 0x2, RZ ;  /* 0x0000000209097824 */ /* 0x000fe200078e00ff */
[----:B------:R-:W-:Y:S01]  /*0380*/  SHF.R.S32.HI R19, RZ, 0x1f, R15 ;  /* 0x0000001fff137819 */ /* 0x000fe2000001140f */
[----:B----4-:R-:W-:Y:S01]  /*0390*/  UPRMT UR4, UR5, 0x654, UR4 ;  /* 0x0000065405047896 */ /* 0x010fe20008000004 */
[----:B------:R-:W-:-:S02]  /*03a0*/  LEA.HI R15, R11, R20, RZ, 0x1 ;  /* 0x000000140b0f7211 */ /* 0x000fc400078f08ff */
[----:B------:R-:W-:Y:S02]  /*03b0*/  LEA.HI R19, R19, R18, RZ, 0x4 ;  /* 0x0000001213137211 */ /* 0x000fe400078f20ff */
[----:B------:R-:W-:Y:S02]  /*03c0*/  LOP3.LUT R16, R9, 0xffffff00, RZ, 0xc0, !PT ;  /* 0xffffff0009107812 */ /* 0x000fe400078ec0ff */
[----:B------:R-:W-:Y:S02]  /*03d0*/  LOP3.LUT R15, R15, 0x1fffffe, RZ, 0xc0, !PT ;  /* 0x01fffffe0f0f7812 */ /* 0x000fe400078ec0ff */
[----:B------:R-:W-:Y:S02]  /*03e0*/  LOP3.LUT R19, R19, 0x3ffffff0, RZ, 0xc0, !PT ;  /* 0x3ffffff013137812 */ /* 0x000fe400078ec0ff */
[----:B------:R-:W-:Y:S01]  /*03f0*/  LEA R9, R4, UR4, 0x2 ;  /* 0x0000000404097c11 */ /* 0x000fe2000f8e10ff */
[----:B------:R-:W-:Y:S01]  /*0400*/  IMAD.IADD R15, R20, 0x1, -R15 ;  /* 0x00000001140f7824 */ /* 0x000fe200078e0a0f */
[----:B------:R-:W-:Y:S01]  /*0410*/  LOP3.LUT R11, R11, 0xfffffffc, RZ, 0xc0, !PT ;  /* 0xfffffffc0b0b7812 */ /* 0x000fe200078ec0ff */
[----:B------:R-:W-:Y:S01]  /*0420*/  IMAD.IADD R18, R18, 0x1, -R19 ;  /* 0x0000000112127824 */ /* 0x000fe200078e0a13 */
[----:B------:R-:W-:Y:S01]  /*0430*/  ISETP.LT.AND P0, PT, R14, 0x200, !P0 ;  /* 0x000002000e00780c */ /* 0x000fe20004701270 */
[----:B------:R-:W-:-:S02]  /*0440*/  IMAD R15, R15, 0x80, R16 ;  /* 0x000000800f0f7824 */ /* 0x000fc400078e0210 */
[----:B------:R-:W-:-:S04]  /*0450*/  IMAD R18, R3, 0x10, R18 ;  /* 0x0000001003127824 */ /* 0x000fc800078e0212 */
[----:B------:R-:W-:Y:S02]  /*0460*/  IMAD.U32 R15, R18, 0x4, R15 ;  /* 0x00000004120f7824 */ /* 0x000fe400078e000f */
[----:B------:R-:W4:Y:S03]  /*0470*/  LDC.64 R18, c[0x0][0x220] ;  /* 0x00008800ff127b82 */ /* 0x000f260000000a00 */
[----:B------:R-:W-:-:S05]  /*0480*/  IADD3 R15, R15, R14, -R11 ;  /* 0x0000000e0f0f7210 */ /* 0x000fca0007ffe80b */
[----:B-1----:R-:W-:Y:S01]  /*0490*/  IMAD.WIDE R14, R15, 0x4, R6 ;  /* 0x000000040f0e7825 */ /* 0x002fe200078e0206 */
[----:B------:R-:W-:-:S03]  /*04a0*/  CS2R R6, SRZ ;  /* 0x0000000000067805 */ /* 0x000fc6000001ff00 */
[----:B------:R-:W-:Y:S02]  /*04b0*/  IMAD.MOV.U32 R11, RZ, RZ, RZ ;  /* 0x000000ffff0b7224 */ /* 0x000fe400078e00ff */
[----:B----4-:R-:W-:-:S04]  /*04c0*/  IMAD.WIDE R16, R8, 0x4, R18 ;  /* 0x0000000408107825 */ /* 0x010fc800078e0212 */
[----:B------:R-:W-:-:S04]  /*04d0*/  IMAD.WIDE R18, R5, 0x4, R18 ;  /* 0x0000000405127825 */ /* 0x000fc800078e0212 */
[----:B------:R-:W-:Y:S01]  /*04e0*/  IMAD.MOV.U32 R5, RZ, RZ, RZ ;  /* 0x000000ffff057224 */ /* 0x000fe200078e00ff */
[----:B--2---:R-:W-:Y:S04]  /*04f0*/  STS [R9], R12 ;  /* 0x0000000c09007388 */ /* 0x004fe80000000800 */
[----:B---3--:R1:W-:Y:S01]  /*0500*/  STS [R9+0x200], R13 ;  /* 0x0002000d09007388 */ /* 0x0083e20000000800 */
[----:B------:R-:W-:Y:S06]  /*0510*/  BAR.SYNC.DEFER_BLOCKING 0x0 ;  /* 0x0000000000007b1d */ /* 0x000fec0000010000 */
[----:B------:R2:W3:Y:S04]  /*0520*/  @P0 LDG.E.EL.64 R6, desc[UR6][R14.64] ;  /* 0x000000060e060981 */ /* 0x0004e8000c2e1b00 */
[----:B------:R4:W5:Y:S04]  /*0530*/  @P1 LDG.E.EL R11, desc[UR6][R16.64] ;  /* 0x00000006100b1981 */ /* 0x000968000c2e1900 */
[----:B------:R-:W5:Y:S01]  /*0540*/  @P2 LDG.E.EL R5, desc[UR6][R18.64] ;  /* 0x0000000612052981 */ /* 0x000f62000c2e1900 */
[----:B------:R-:W-:Y:S01]  /*0550*/  LEA R21, R10, UR4, 0x2 ;  /* 0x000000040a157c11 */ /* 0x000fe2000f8e10ff */
[C---:B-1----:R-:W-:Y:S01]  /*0560*/  IMAD R9, R4.reuse, 0x4, R9 ;  /* 0x0000000404097824 */ /* 0x042fe200078e0209 */
[----:B------:R-:W-:Y:S01]  /*0570*/  LOP3.LUT R4, R4, 0x80, RZ, 0xfc, !PT ;  /* 0x0000008004047812 */ /* 0x000fe200078efcff */
[----:B--2---:R-:W-:-:S02]  /*0580*/  IMAD R15, R0, 0x2, R3 ;  /* 0x00000002000f7824 */ /* 0x004fc400078e0203 */
[----:B------:R-:W3:Y:S01]  /*0590*/  LDS.64 R12, [R21] ;  /* 0x00000000150c7984 */ /* 0x000ee20000000a00 */
[----:B------:R-:W-:Y:S01]  /*05a0*/  IMAD R10, R10, 0x4, R21 ;  /* 0x000000040a0a7824 */ /* 0x000fe200078e0215 */
[----:B------:R-:W-:Y:S01]  /*05b0*/  LEA R8, R4, UR4, 0x3 ;  /* 0x0000000404087c11 */ /* 0x000fe2000f8e18ff */
[----:B----4-:R-:W-:Y:S01]  /*05c0*/  IMAD R17, R2, 0x2, R3 ;  /* 0x0000000202117824 */ /* 0x010fe200078e0203 */
[----:B------:R-:W-:Y:S01]  /*05d0*/  BAR.SYNC.DEFER_BLOCKING 0x0 ;  /* 0x0000000000007b1d */ /* 0x000fe20000010000 */
[----:B---3--:R-:W-:Y:S01]  /*05e0*/  FMUL R12, R12, R6 ;  /* 0x000000060c0c7220 */ /* 0x008fe20000400000 */
[----:B------:R-:W-:-:S06]  /*05f0*/  FMUL R13, R13, R7 ;  /* 0x000000070d0d7220 */ /* 0x000fcc0000400000 */
[----:B------:R-:W1:Y:S01]  /*0600*/  LDC.64 R6, c[0x0][0x228] ;  /* 0x00008a00ff067b82 */ /* 0x000e620000000a00 */
[----:B------:R-:W-:Y:S04]  /*0610*/  STS [R10], R12 ;  /* 0x0000000c0a007388 */ /* 0x000fe80000000800 */
[----:B------:R-:W-:Y:S03]  /*0620*/  STS [R10+0x8], R13 ;  /* 0x0000080d0a007388 */ /* 0x000fe60000000800 */
[----:B------:R-:W-:Y:S01]  /*0630*/  BAR.SYNC.DEFER_BLOCKING 0x0 ;  /* 0x0000000000007b1d */ /* 0x000fe20000010000 */
[----:B-1----:R-:W-:-:S05]  /*0640*/  IMAD.WIDE R2, R15, 0x4, R6 ;  /* 0x000000040f027825 */ /* 0x002fca00078e0206 */
[----:B------:R-:W5:Y:S04]  /*0650*/  LDS R4, [R9] ;  /* 0x0000000009047984 */ /* 0x000f680000000800 */
[----:B------:R-:W1:Y:S01]  /*0660*/  LDS R8, [R8] ;  /* 0x0000000008087984 */ /* 0x000e620000000800 */
[----:B-----5:R-:W-:Y:S01]  /*0670*/  FADD R11, R4, R11 ;  /* 0x0000000b040b7221 */ /* 0x020fe20000000000 */
[----:B-1----:R-:W-:-:S04]  /*0680*/  FADD R15, R8, R5 ;  /* 0x00000005080f7221 */ /* 0x002fc80000000000 */
[----:B------:R1:W-:Y:S01]  /*0690*/  @P1 STG.E desc[UR6][R2.64], R11 ;  /* 0x0000000b02001986 */ /* 0x0003e2000c101906 */
[----:B------:R-:W-:Y:S01]  /*06a0*/  IMAD.WIDE R4, R17, 0x4, R6 ;  /* 0x0000000411047825 */ /* 0x000fe200078e0206 */
[----:B------:R-:W-:Y:S06]  /*06b0*/  @!P2 EXIT ;  /* 0x000000000000a94d */ /* 0x000fec0003800000 */
[----:B------:R-:W-:Y:S01]  /*06c0*/  STG.E desc[UR6][R4.64], R15 ;  /* 0x0000000f04007986 */ /* 0x000fe2000c101906 */
[----:B------:R-:W-:Y:S05]  /*06d0*/  EXIT ;  /* 0x000000000000794d */ /* 0x000fea0003800000 */
.L_x_0:
[----:B------:R-:W-:-:S00]  /*06e0*/  BRA `(.L_x_0) ;  /* 0xfffffffc00fc7947 */ /* 0x000fc0000383ffff */
[----:B------:R-:W-:-:S00]  /*06f0*/  NOP ;  /* 0x0000000000007918 */ /* 0x000fc00000000000 */
        /* <DEDUP_REMOVED lines=8> */
.L_x_1:


//--------------------- .nv.shared.triton_poi_fused_clone_2 --------------------------
	.section	.nv.shared.triton_poi_fused_clone_2,"aw",@nobits
	.sectionflags	@""
	.align	16
	.zero		1024


//--------------------- .nv.constant0.triton_poi_fused_clone_2 --------------------------
	.section	.nv.constant0.triton_poi_fused_clone_2,"a",@progbits
	.sectionflags	@""
	.align	4
.nv.constant0.triton_poi_fused_clone_2:
	.zero		568
